	.headerflags	@"EF_CUDA_TEXMODE_UNIFIED EF_CUDA_64BIT_ADDRESS EF_CUDA_ACCELERATORS EF_CUDA_SM90 EF_CUDA_VIRTUAL_SM(EF_CUDA_SM90)"
	.elftype	@"ET_EXEC"


//--------------------- .nv.info                  --------------------------
	.section	.nv.info,"",@"SHT_CUDA_INFO"
	.align	4


	//----- nvinfo : EIATTR_REGCOUNT
	.align		4
        /*0000*/ 	.byte	0x04, 0x2f
        /*0002*/ 	.short	(.L_1 - .L_0)
	.align		4
.L_0:
        /*0004*/ 	.word	index@(triton_poi_fused__unsafe_index_add_mul_sub_20)
        /*0008*/ 	.word	0x00000019


	//----- nvinfo : EIATTR_MIN_STACK_SIZE
	.align		4
.L_1:
        /*000c*/ 	.byte	0x04, 0x12
        /*000e*/ 	.short	(.L_3 - .L_2)
	.align		4
.L_2:
        /*0010*/ 	.word	index@(triton_poi_fused__unsafe_index_add_mul_sub_20)
        /*0014*/ 	.word	0x00000000


	//----- nvinfo : EIATTR_FRAME_SIZE
	.align		4
.L_3:
        /*0018*/ 	.byte	0x04, 0x11
        /*001a*/ 	.short	(.L_5 - .L_4)
	.align		4
.L_4:
        /*001c*/ 	.word	index@(triton_poi_fused__unsafe_index_add_mul_sub_20)
        /*0020*/ 	.word	0x00000000


	//----- nvinfo : EIATTR_MIN_STACK_SIZE
	.align		4
.L_5:
        /*0024*/ 	.byte	0x04, 0x12
        /*0026*/ 	.short	(.L_7 - .L_6)
	.align		4
.L_6:
        /*0028*/ 	.word	index@(triton_poi_fused__unsafe_index_add_mul_sub_20)
        /*002c*/ 	.word	0x00000000
.L_7:


//--------------------- .nv.info.triton_poi_fused__unsafe_index_add_mul_sub_20 --------------------------
	.section	.nv.info.triton_poi_fused__unsafe_index_add_mul_sub_20,"",@"SHT_CUDA_INFO"
	.sectionflags	@""
	.align	4


	//----- nvinfo : EIATTR_CUDA_API_VERSION
	.align		4
        /*0000*/ 	.byte	0x04, 0x37
        /*0002*/ 	.short	(.L_9 - .L_8)
.L_8:
        /*0004*/ 	.word	0x0000007c


	//----- nvinfo : EIATTR_KPARAM_INFO
	.align		4
.L_9:
        /*0008*/ 	.byte	0x04, 0x17
        /*000a*/ 	.short	(.L_11 - .L_10)
.L_10:
        /*000c*/ 	.word	0x00000000
        /*0010*/ 	.short	0x0006
        /*0012*/ 	.short	0x0030
        /*0014*/ 	.byte	0x00, 0xf0, 0x11, 0x00


	//----- nvinfo : EIATTR_KPARAM_INFO
	.align		4
.L_11:
        /*0018*/ 	.byte	0x04, 0x17
        /*001a*/ 	.short	(.L_13 - .L_12)
.L_12:
        /*001c*/ 	.word	0x00000000
        /*0020*/ 	.short	0x0005
        /*0022*/ 	.short	0x0028
        /*0024*/ 	.byte	0x00, 0xf4, 0x21, 0x00


	//----- nvinfo : EIATTR_KPARAM_INFO
	.align		4
.L_13:
        /*0028*/ 	.byte	0x04, 0x17
        /*002a*/ 	.short	(.L_15 - .L_14)
.L_14:
        /*002c*/ 	.word	0x00000000
        /*0030*/ 	.short	0x0004
        /*0032*/ 	.short	0x0020
        /*0034*/ 	.byte	0x00, 0xf4, 0x21, 0x00


	//----- nvinfo : EIATTR_KPARAM_INFO
	.align		4
.L_15:
        /*0038*/ 	.byte	0x04, 0x17
        /*003a*/ 	.short	(.L_17 - .L_16)
.L_16:
        /*003c*/ 	.word	0x00000000
        /*0040*/ 	.short	0x0003
        /*0042*/ 	.short	0x0018
        /*0044*/ 	.byte	0x00, 0xf4, 0x21, 0x00


	//----- nvinfo : EIATTR_KPARAM_INFO
	.align		4
.L_17:
        /*0048*/ 	.byte	0x04, 0x17
        /*004a*/ 	.short	(.L_19 - .L_18)
.L_18:
        /*004c*/ 	.word	0x00000000
        /*0050*/ 	.short	0x0002
        /*0052*/ 	.short	0x0010
        /*0054*/ 	.byte	0x00, 0xf4, 0x21, 0x00


	//----- nvinfo : EIATTR_KPARAM_INFO
	.align		4
.L_19:
        /*0058*/ 	.byte	0x04, 0x17
        /*005a*/ 	.short	(.L_21 - .L_20)
.L_20:
        /*005c*/ 	.word	0x00000000
        /*0060*/ 	.short	0x0001
        /*0062*/ 	.short	0x0008
        /*0064*/ 	.byte	0x00, 0xf4, 0x21, 0x00


	//----- nvinfo : EIATTR_KPARAM_INFO
	.align		4
.L_21:
        /*0068*/ 	.byte	0x04, 0x17
        /*006a*/ 	.short	(.L_23 - .L_22)
.L_22:
        /*006c*/ 	.word	0x00000000
        /*0070*/ 	.short	0x0000
        /*0072*/ 	.short	0x0000
        /*0074*/ 	.byte	0x00, 0xf4, 0x21, 0x00


	//----- nvinfo : EIATTR_SPARSE_MMA_MASK
	.align		4
.L_23:
        /*0078*/ 	.byte	0x03, 0x50
        /*007a*/ 	.short	0x0000


	//----- nvinfo : EIATTR_MAXREG_COUNT
	.align		4
        /*007c*/ 	.byte	0x03, 0x1b
        /*007e*/ 	.short	0x00ff


	//----- nvinfo : EIATTR_EXIT_INSTR_OFFSETS
	.align		4
        /*0080*/ 	.byte	0x04, 0x1c
        /*0082*/ 	.short	(.L_25 - .L_24)


	//   ....[0]....
.L_24:
        /*0084*/ 	.word	0x000004e0


	//----- nvinfo : EIATTR_REQNTID
	.align		4
.L_25:
        /*0088*/ 	.byte	0x04, 0x10
        /*008a*/ 	.short	(.L_27 - .L_26)
.L_26:
        /*008c*/ 	.word	0x00000080
        /*0090*/ 	.word	0x00000001
        /*0094*/ 	.word	0x00000001


	//----- nvinfo : EIATTR_CBANK_PARAM_SIZE
	.align		4
.L_27:
        /*0098*/ 	.byte	0x03, 0x19
        /*009a*/ 	.short	0x0034


	//----- nvinfo : EIATTR_PARAM_CBANK
	.align		4
        /*009c*/ 	.byte	0x04, 0x0a
        /*009e*/ 	.short	(.L_29 - .L_28)
	.align		4
.L_28:
        /*00a0*/ 	.word	index@(.nv.constant0.triton_poi_fused__unsafe_index_add_mul_sub_20)
        /*00a4*/ 	.short	0x0210
        /*00a6*/ 	.short	0x0034


	//----- nvinfo : EIATTR_SW_WAR
	.align		4
.L_29:
        /*00a8*/ 	.byte	0x04, 0x36
        /*00aa*/ 	.short	(.L_31 - .L_30)
.L_30:
        /*00ac*/ 	.word	0x00000008
.L_31:


//--------------------- .nv.callgraph             --------------------------
	.section	.nv.callgraph,"",@"SHT_CUDA_CALLGRAPH"
	.align	4
	.sectionentsize	8
	.align		4
        /*0000*/ 	.word	0x00000000
	.align		4
        /*0004*/ 	.word	0xffffffff
	.align		4
        /*0008*/ 	.word	0x00000000
	.align		4
        /*000c*/ 	.word	0xfffffffe
	.align		4
        /*0010*/ 	.word	0x00000000
	.align		4
        /*0014*/ 	.word	0xfffffffd
	.align		4
        /*0018*/ 	.word	0x00000000
	.align		4
        /*001c*/ 	.word	0xfffffffc


//--------------------- .text.triton_poi_fused__unsafe_index_add_mul_sub_20 --------------------------
	.section	.text.triton_poi_fused__unsafe_index_add_mul_sub_20,"ax",@progbits
	.align	128
        .global         triton_poi_fused__unsafe_index_add_mul_sub_20
        .type           triton_poi_fused__unsafe_index_add_mul_sub_20,@function
        .size           triton_poi_fused__unsafe_index_add_mul_sub_20,(.L_x_1 - triton_poi_fused__unsafe_index_add_mul_sub_20)
        .other          triton_poi_fused__unsafe_index_add_mul_sub_20,@"STO_CUDA_ENTRY STV_DEFAULT"
triton_poi_fused__unsafe_index_add_mul_sub_20:
.text.triton_poi_fused__unsafe_index_add_mul_sub_20:
[----:B------:R-:W-:Y:S01]  /*0000*/  LDC R1, c[0x0][0x28] ;  /* 0x00000a00ff017b82 */ /* 0x000fe20000000800 */
[----:B------:R-:W1:Y:S07]  /*0010*/  S2R R0, SR_TID.X ;  /* 0x0000000000007919 */ /* 0x000e6e0000002100 */
[----:B------:R-:W2:Y:S01]  /*0020*/  LDC.64 R14, c[0x0][0x210] ;  /* 0x00008400ff0e7b82 */ /* 0x000ea20000000a00 */
[----:B------:R-:W-:Y:S01]  /*0030*/  ULDC.64 UR4, c[0x0][0x208] ;  /* 0x0000820000047ab9 */ /* 0x000fe20000000a00 */
[----:B------:R-:W-:Y:S01]  /*0040*/  ULDC.64 UR6, c[0x0][0x220] ;  /* 0x0000880000067ab9 */ /* 0x000fe20000000a00 */
[----:B------:R-:W3:Y:S05]  /*0050*/  S2R R3, SR_CTAID.X ;  /* 0x0000000000037919 */ /* 0x000eea0000002500 */
[----:B------:R-:W4:Y:S01]  /*0060*/  LDC.64 R8, c[0x0][0x218] ;  /* 0x00008600ff087b82 */ /* 0x000f220000000a00 */
[----:B-1----:R-:W-:-:S05]  /*0070*/  IMAD.SHL.U32 R0, R0, 0x2, RZ ;  /* 0x0000000200007824 */ /* 0x002fca00078e00ff */
[----:B------:R-:W-:-:S05]  /*0080*/  LOP3.LUT R0, R0, 0xfe, RZ, 0xc0, !PT ;  /* 0x000000fe00007812 */ /* 0x000fca00078ec0ff */
[----:B---3--:R-:W-:-:S05]  /*0090*/  IMAD R0, R3, 0x100, R0 ;  /* 0x0000010003007824 */ /* 0x008fca00078e0200 */
[----:B------:R-:W-:-:S04]  /*00a0*/  SHF.R.S32.HI R5, RZ, 0x1f, R0 ;  /* 0x0000001fff057819 */ /* 0x000fc80000011400 */
[----:B------:R-:W-:-:S04]  /*00b0*/  LEA.HI R2, R5, R0, RZ, 0x4 ;  /* 0x0000000005027211 */ /* 0x000fc800078f20ff */
[----:B------:R-:W-:Y:S02]  /*00c0*/  SHF.R.S32.HI R4, RZ, 0x4, R2 ;  /* 0x00000004ff047819 */ /* 0x000fe40000011402 */
[----:B------:R-:W-:Y:S02]  /*00d0*/  LOP3.LUT R7, R2, 0xfffffff0, RZ, 0xc0, !PT ;  /* 0xfffffff002077812 */ /* 0x000fe400078ec0ff */
[----:B------:R-:W-:-:S04]  /*00e0*/  LEA.HI R5, R4, R4, RZ, 0x4 ;  /* 0x0000000404057211 */ /* 0x000fc800078f20ff */
[----:B------:R-:W-:-:S05]  /*00f0*/  LOP3.LUT R5, R5, 0xfffffff0, RZ, 0xc0, !PT ;  /* 0xfffffff005057812 */ /* 0x000fca00078ec0ff */
[----:B------:R-:W-:-:S04]  /*0100*/  IMAD.IADD R5, R4, 0x1, -R5 ;  /* 0x0000000104057824 */ /* 0x000fc800078e0a05 */
[----:B--2---:R-:W-:Y:S02]  /*0110*/  IMAD.WIDE R14, R5, 0x8, R14 ;  /* 0x00000008050e7825 */ /* 0x004fe400078e020e */
[----:B------:R-:W1:Y:S04]  /*0120*/  LDC.64 R4, c[0x0][0x228] ;  /* 0x00008a00ff047b82 */ /* 0x000e680000000a00 */
[----:B------:R-:W2:Y:S01]  /*0130*/  LDG.E.EL.64 R14, desc[UR4][R14.64] ;  /* 0x000000040e0e7981 */ /* 0x000ea2000c2e1b00 */
[----:B------:R-:W-:-:S04]  /*0140*/  IMAD.IADD R12, R0, 0x1, -R7 ;  /* 0x00000001000c7824 */ /* 0x000fc800078e0a07 */
[----:B----4-:R-:W-:-:S06]  /*0150*/  IMAD.WIDE R8, R12, 0x8, R8 ;  /* 0x000000080c087825 */ /* 0x010fcc00078e0208 */
[----:B------:R-:W3:Y:S01]  /*0160*/  LDG.E.EL.128 R8, desc[UR4][R8.64] ;  /* 0x0000000408087981 */ /* 0x000ee2000c2e1d00 */
[----:B-1----:R-:W-:-:S06]  /*0170*/  IMAD.WIDE R4, R12, 0x8, R4 ;  /* 0x000000080c047825 */ /* 0x002fcc00078e0204 */
[----:B------:R-:W4:Y:S01]  /*0180*/  LDG.E.EL.128 R4, desc[UR4][R4.64] ;  /* 0x0000000404047981 */ /* 0x000f22000c2e1d00 */
[----:B------:R-:W-:-:S04]  /*0190*/  SHF.R.S32.HI R3, RZ, 0x17, R3 ;  /* 0x00000017ff037819 */ /* 0x000fc80000011403 */
[----:B------:R-:W-:-:S04]  /*01a0*/  SGXT R3, R3, 0x1 ;  /* 0x000000010303781a */ /* 0x000fc80000000200 */
[----:B------:R-:W-:Y:S02]  /*01b0*/  LEA.HI R3, R3, R0, RZ, 0x8 ;  /* 0x0000000003037211 */ /* 0x000fe400078f40ff */
[----:B--2---:R-:W-:-:S04]  /*01c0*/  SHF.R.U32.HI R13, RZ, 0x1c, R15 ;  /* 0x0000001cff0d7819 */ /* 0x004fc8000001160f */
[----:B------:R-:W-:-:S04]  /*01d0*/  LOP3.LUT R13, R13, 0x8, RZ, 0xc0, !PT ;  /* 0x000000080d0d7812 */ /* 0x000fc800078ec0ff */
[----:B------:R-:W-:Y:S02]  /*01e0*/  IADD3 R16, P0, R14, R13, RZ ;  /* 0x0000000d0e107210 */ /* 0x000fe40007f1e0ff */
[----:B---3--:R-:W-:-:S03]  /*01f0*/  SHF.R.U32.HI R19, RZ, 0x1a, R9 ;  /* 0x0000001aff137819 */ /* 0x008fc60000011609 */
[----:B------:R-:W-:Y:S01]  /*0200*/  IMAD.X R13, RZ, RZ, R15, P0 ;  /* 0x000000ffff0d7224 */ /* 0x000fe200000e060f */
[----:B------:R-:W-:Y:S01]  /*0210*/  LEA R2, P0, R8, UR6, 0x2 ;  /* 0x0000000608027c11 */ /* 0x000fe2000f8010ff */
[----:B------:R-:W-:Y:S01]  /*0220*/  IMAD.SHL.U32 R14, R16, 0x20, RZ ;  /* 0x00000020100e7824 */ /* 0x000fe200078e00ff */
[----:B------:R-:W-:Y:S02]  /*0230*/  SHF.R.U32.HI R15, RZ, 0x1a, R11 ;  /* 0x0000001aff0f7819 */ /* 0x000fe4000001160b */
[----:B------:R-:W-:Y:S02]  /*0240*/  LEA R17, P1, R10, UR6, 0x2 ;  /* 0x000000060a117c11 */ /* 0x000fe4000f8210ff */
[----:B------:R-:W-:Y:S02]  /*0250*/  LEA.HI.X R18, R8, UR7, R9, 0x2, P0 ;  /* 0x0000000708127c11 */ /* 0x000fe400080f1409 */
[----:B------:R-:W-:Y:S02]  /*0260*/  SHF.L.U64.HI R13, R16, 0x5, R13 ;  /* 0x00000005100d7819 */ /* 0x000fe4000001020d */
[----:B------:R-:W-:-:S02]  /*0270*/  LOP3.LUT R15, R15, 0x20, RZ, 0xc0, !PT ;  /* 0x000000200f0f7812 */ /* 0x000fc400078ec0ff */
[----:B----4-:R-:W-:Y:S02]  /*0280*/  LEA R9, P4, R4, UR6, 0x2 ;  /* 0x0000000604097c11 */ /* 0x010fe4000f8810ff */
[----:B------:R-:W-:Y:S02]  /*0290*/  LEA.HI.X R16, R10, UR7, R11, 0x2, P1 ;  /* 0x000000070a107c11 */ /* 0x000fe400088f140b */
[--C-:B------:R-:W-:Y:S02]  /*02a0*/  SHF.R.U32.HI R11, RZ, 0x1a, R5.reuse ;  /* 0x0000001aff0b7819 */ /* 0x100fe40000011605 */
[----:B------:R-:W-:Y:S02]  /*02b0*/  LEA.HI.X R20, R4, UR7, R5, 0x2, P4 ;  /* 0x0000000704147c11 */ /* 0x000fe4000a0f1405 */
[----:B------:R-:W1:Y:S01]  /*02c0*/  LDC.64 R4, c[0x0][0x230] ;  /* 0x00008c00ff047b82 */ /* 0x000e620000000a00 */
[----:B------:R-:W-:Y:S02]  /*02d0*/  IADD3 R8, P2, P3, R14, R17, R15 ;  /* 0x000000110e087210 */ /* 0x000fe40007b5e00f */
[----:B------:R-:W-:-:S02]  /*02e0*/  LOP3.LUT R19, R19, 0x20, RZ, 0xc0, !PT ;  /* 0x0000002013137812 */ /* 0x000fc400078ec0ff */
[----:B------:R-:W-:Y:S02]  /*02f0*/  LEA R15, P4, R6, UR6, 0x2 ;  /* 0x00000006060f7c11 */ /* 0x000fe4000f8810ff */
[----:B------:R-:W-:Y:S02]  /*0300*/  SHF.R.U32.HI R10, RZ, 0x1a, R7 ;  /* 0x0000001aff0a7819 */ /* 0x000fe40000011607 */
[----:B------:R-:W-:Y:S02]  /*0310*/  LOP3.LUT R11, R11, 0x20, RZ, 0xc0, !PT ;  /* 0x000000200b0b7812 */ /* 0x000fe400078ec0ff */
[----:B------:R-:W-:Y:S02]  /*0320*/  IADD3 R2, P0, P1, R14, R2, R19 ;  /* 0x000000020e027210 */ /* 0x000fe4000791e013 */
[----:B------:R-:W-:Y:S02]  /*0330*/  LEA.HI.X R22, R6, UR7, R7, 0x2, P4 ;  /* 0x0000000706167c11 */ /* 0x000fe4000a0f1407 */
[----:B------:R-:W-:-:S02]  /*0340*/  LOP3.LUT R7, R10, 0x20, RZ, 0xc0, !PT ;  /* 0x000000200a077812 */ /* 0x000fc400078ec0ff */
[C---:B------:R-:W-:Y:S02]  /*0350*/  IADD3 R6, P4, P5, R14.reuse, R9, R11 ;  /* 0x000000090e067210 */ /* 0x040fe40007d9e00b */
[----:B------:R-:W-:Y:S02]  /*0360*/  SHF.R.S32.HI R11, RZ, 0x8, R3 ;  /* 0x00000008ff0b7819 */ /* 0x000fe40000011403 */
[----:B------:R-:W-:Y:S02]  /*0370*/  IADD3.X R3, R13, R18, RZ, P0, P1 ;  /* 0x000000120d037210 */ /* 0x000fe400007e24ff */
[----:B------:R-:W-:Y:S01]  /*0380*/  IADD3 R10, P0, P1, R14, R15, R7 ;  /* 0x0000000f0e0a7210 */ /* 0x000fe2000791e007 */
[----:B------:R-:W-:Y:S01]  /*0390*/  IMAD.SHL.U32 R15, R11, 0x40, RZ ;  /* 0x000000400b0f7824 */ /* 0x000fe200078e00ff */
[C---:B------:R-:W-:Y:S02]  /*03a0*/  IADD3.X R9, R13.reuse, R16, RZ, P2, P3 ;  /* 0x000000100d097210 */ /* 0x040fe400017e64ff */
[----:B------:R-:W-:Y:S01]  /*03b0*/  IADD3.X R7, R13, R20, RZ, P4, P5 ;  /* 0x000000140d077210 */ /* 0x000fe200027ea4ff */
[----:B------:R-:W-:Y:S01]  /*03c0*/  IMAD.WIDE R2, R15, 0x4, R2 ;  /* 0x000000040f027825 */ /* 0x000fe200078e0202 */
[----:B------:R-:W-:-:S03]  /*03d0*/  IADD3.X R11, R13, R22, RZ, P0, P1 ;  /* 0x000000160d0b7210 */ /* 0x000fc600007e24ff */
[C---:B------:R-:W-:Y:S02]  /*03e0*/  IMAD.WIDE R8, R15.reuse, 0x4, R8 ;  /* 0x000000040f087825 */ /* 0x040fe400078e0208 */
[----:B------:R-:W2:Y:S02]  /*03f0*/  LDG.E.EL R3, desc[UR4][R2.64] ;  /* 0x0000000402037981 */ /* 0x000ea4000c2e1900 */
[C---:B------:R-:W-:Y:S02]  /*0400*/  IMAD.WIDE R6, R15.reuse, 0x4, R6 ;  /* 0x000000040f067825 */ /* 0x040fe400078e0206 */
[----:B------:R-:W3:Y:S02]  /*0410*/  LDG.E.EL R8, desc[UR4][R8.64] ;  /* 0x0000000408087981 */ /* 0x000ee4000c2e1900 */
[----:B------:R-:W-:Y:S02]  /*0420*/  IMAD.WIDE R10, R15, 0x4, R10 ;  /* 0x000000040f0a7825 */ /* 0x000fe400078e020a */
[----:B------:R-:W2:Y:S02]  /*0430*/  LDG.E.EL R6, desc[UR4][R6.64] ;  /* 0x0000000406067981 */ /* 0x000ea4000c2e1900 */
[----:B-1----:R-:W-:-:S02]  /*0440*/  IMAD.WIDE R4, R12, 0x4, R4 ;  /* 0x000000040c047825 */ /* 0x002fc400078e0204 */
[----:B------:R-:W3:Y:S01]  /*0450*/  LDG.E.EL R11, desc[UR4][R10.64] ;  /* 0x000000040a0b7981 */ /* 0x000ee2000c2e1900 */
[----:B------:R-:W1:Y:S03]  /*0460*/  LDC.64 R12, c[0x0][0x238] ;  /* 0x00008e00ff0c7b82 */ /* 0x000e660000000a00 */
[----:B------:R-:W4:Y:S01]  /*0470*/  LDG.E.EL.64 R4, desc[UR4][R4.64] ;  /* 0x0000000404047981 */ /* 0x000f22000c2e1b00 */
[----:B-1----:R-:W-:-:S04]  /*0480*/  IMAD.WIDE R12, R0, 0x4, R12 ;  /* 0x00000004000c7825 */ /* 0x002fc800078e020c */
[----:B--2---:R-:W-:Y:S01]  /*0490*/  FADD R14, -R3, R6 ;  /* 0x00000006030e7221 */ /* 0x004fe20000000100 */
[----:B---3--:R-:W-:-:S03]  /*04a0*/  FADD R15, -R8, R11 ;  /* 0x0000000b080f7221 */ /* 0x008fc60000000100 */
[----:B----4-:R-:W-:Y:S01]  /*04b0*/  FFMA R14, R4, R14, R3 ;  /* 0x0000000e040e7223 */ /* 0x010fe20000000003 */
[----:B------:R-:W-:-:S05]  /*04c0*/  FFMA R15, R5, R15, R8 ;  /* 0x0000000f050f7223 */ /* 0x000fca0000000008 */
[----:B------:R-:W-:Y:S01]  /*04d0*/  STG.E.64 desc[UR4][R12.64], R14 ;  /* 0x0000000e0c007986 */ /* 0x000fe2000c101b04 */
[----:B------:R-:W-:Y:S05]  /*04e0*/  EXIT ;  /* 0x000000000000794d */ /* 0x000fea0003800000 */
.L_x_0:
[----:B------:R-:W-:-:S00]  /*04f0*/  BRA `(.L_x_0) ;  /* 0xfffffffc00fc7947 */ /* 0x000fc0000383ffff */
[----:B------:R-:W-:-:S00]  /*0500*/  NOP ;  /* 0x0000000000007918 */ /* 0x000fc00000000000 */
[----:B------:R-:W-:-:S00]  /*0510*/  NOP ;  /* 0x0000000000007918 */ /* 0x000fc00000000000 */
[----:B------:R-:W-:-:S00]  /*0520*/  NOP ;  /* 0x0000000000007918 */ /* 0x000fc00000000000 */
[----:B------:R-:W-:-:S00]  /*0530*/  NOP ;  /* 0x0000000000007918 */ /* 0x000fc00000000000 */
[----:B------:R-:W-:-:S00]  /*0540*/  NOP ;  /* 0x0000000000007918 */ /* 0x000fc00000000000 */
[----:B------:R-:W-:-:S00]  /*0550*/  NOP ;  /* 0x0000000000007918 */ /* 0x000fc00000000000 */
[----:B------:R-:W-:-:S00]  /*0560*/  NOP ;  /* 0x0000000000007918 */ /* 0x000fc00000000000 */
[----:B------:R-:W-:-:S00]  /*0570*/  NOP ;  /* 0x0000000000007918 */ /* 0x000fc00000000000 */
.L_x_1:


//--------------------- .nv.constant0.triton_poi_fused__unsafe_index_add_mul_sub_20 --------------------------
	.section	.nv.constant0.triton_poi_fused__unsafe_index_add_mul_sub_20,"a",@progbits
	.sectionflags	@""
	.align	4
.nv.constant0.triton_poi_fused__unsafe_index_add_mul_sub_20:
	.zero		580
